//
// Generated by NVIDIA NVVM Compiler
//
// Compiler Build ID: CL-36424714
// Cuda compilation tools, release 13.0, V13.0.88
// Based on NVVM 20.0.0
//

.version 9.0
.target sm_100
.address_size 64

	// .globl	_Z8mykernelv
.extern .func  (.param .b32 func_retval0) vprintf
(
	.param .b64 vprintf_param_0,
	.param .b64 vprintf_param_1
)
;
.global .align 1 .b8 $str[61] = {84, 104, 114, 101, 97, 100, 32, 73, 68, 32, 61, 32, 37, 100, 59, 9, 32, 83, 77, 32, 73, 68, 32, 61, 32, 37, 100, 59, 9, 32, 87, 97, 114, 112, 32, 73, 68, 32, 61, 32, 37, 100, 59, 9, 32, 87, 97, 114, 112, 32, 108, 97, 110, 101, 32, 61, 32, 37, 100, 10};

.visible .entry _Z8mykernelv()
{
	.local .align 16 .b8 	__local_depot0[16];
	.reg .b64 	%SP;
	.reg .b64 	%SPL;
	.reg .b32 	%r<10>;
	.reg .b64 	%rd<5>;

	mov.u64 	%SPL, __local_depot0;
	cvta.local.u64 	%SP, %SPL;
	add.u64 	%rd1, %SP, 0;
	add.u64 	%rd2, %SPL, 0;
	mov.u32 	%r4, %tid.x;
	mov.u32 	%r5, %ntid.x;
	mov.u32 	%r6, %ctaid.x;
	mad.lo.s32 	%r7, %r5, %r6, %r4;
	// begin inline asm
	mov.u32 %r1, %smid;
	// end inline asm
	// begin inline asm
	mov.u32 %r2, %warpid;
	// end inline asm
	// begin inline asm
	mov.u32 %r3, %laneid;
	// end inline asm
	st.local.v4.u32 	[%rd2], {%r7, %r1, %r2, %r3};
	mov.u64 	%rd3, $str;
	cvta.global.u64 	%rd4, %rd3;
	{ // callseq 0, 0
	.param .b64 param0;
	st.param.b64 	[param0], %rd4;
	.param .b64 param1;
	st.param.b64 	[param1], %rd1;
	.param .b32 retval0;
	call.uni (retval0), 
	vprintf, 
	(
	param0, 
	param1
	);
	ld.param.b32 	%r8, [retval0];
	} // callseq 0
	ret;

}


// ===== COMPILED SASS (sm_100) =====

	.target	sm_100

	.elftype	@"ET_EXEC"


//--------------------- .note.nv.tkinfo           --------------------------
	.section	.note.nv.tkinfo,"",@"SHT_NOTE"
	.sectionflags	@"SHF_NOTE_NV_TKINFO"
	.tkinfo
        /*0018*/ 	.word	0x00000002
        /*0030*/ 	.string	""
        /*0030*/ 	.string	"ptxas"
        /*0030*/ 	.string	"Cuda compilation tools, release 13.0, V13.0.88"
        /*0030*/ 	.string	"Build cuda_13.0.r13.0/compiler.36424714_0"
        /*0030*/ 	.string	"-arch sm_100 -m 64 "



//--------------------- .note.nv.cuinfo           --------------------------
	.section	.note.nv.cuinfo,"",@"SHT_NOTE"
	.sectionflags	@"SHF_NOTE_NV_CUINFO"
        /*0018*/ 	.short	0x0002
        /*001a*/ 	.short	0x0064
        /*001c*/ 	.short	0x0082
	.zero		2


//--------------------- .nv.info                  --------------------------
	.section	.nv.info,"",@"SHT_CUDA_INFO"
	.align	4


	//----- nvinfo : EIATTR_REGCOUNT
	.align		4
        /*0000*/ 	.byte	0x04, 0x2f
        /*0002*/ 	.short	(.L_2 - .L_1)
	.align		4
.L_1:
        /*0004*/ 	.word	index@(_Z8mykernelv)
        /*0008*/ 	.word	0x00000018


	//----- nvinfo : EIATTR_FRAME_SIZE
	.align		4
.L_2:
        /*000c*/ 	.byte	0x04, 0x11
        /*000e*/ 	.short	(.L_4 - .L_3)
	.align		4
.L_3:
        /*0010*/ 	.word	index@(_Z8mykernelv)
        /*0014*/ 	.word	0x00000010


	//----- nvinfo : EIATTR_MIN_STACK_SIZE
	.align		4
.L_4:
        /*0018*/ 	.byte	0x04, 0x12
        /*001a*/ 	.short	(.L_6 - .L_5)
	.align		4
.L_5:
        /*001c*/ 	.word	index@(_Z8mykernelv)
        /*0020*/ 	.word	0x00000010
.L_6:


//--------------------- .nv.compat                --------------------------
	.section	.nv.compat,"",@"SHT_CUDA_COMPAT_INFO"
	.align	4
        /*0000*/ 	.byte	0x02, 0x09, 0x00, 0x00, 0x02, 0x02, 0x01, 0x00, 0x02, 0x05, 0x05, 0x00, 0x03, 0x07, 0x01, 0x01
        /*0010*/ 	.byte	0x02, 0x03, 0x00, 0x00, 0x02, 0x06, 0x01, 0x00, 0x04, 0x0b, 0x08, 0x00, 0x09, 0x00, 0x00, 0x00
        /*0020*/ 	.byte	0x00, 0x00, 0x00, 0x00


//--------------------- .nv.info._Z8mykernelv     --------------------------
	.section	.nv.info._Z8mykernelv,"",@"SHT_CUDA_INFO"
	.sectionflags	@""
	.align	4


	//----- nvinfo : EIATTR_CUDA_API_VERSION
	.align		4
        /*0000*/ 	.byte	0x04, 0x37
        /*0002*/ 	.short	(.L_8 - .L_7)
.L_7:
        /*0004*/ 	.word	0x00000082


	//----- nvinfo : EIATTR_SPARSE_MMA_MASK
	.align		4
.L_8:
        /*0008*/ 	.byte	0x03, 0x50
        /*000a*/ 	.short	0x0000


	//----- nvinfo : EIATTR_MAXREG_COUNT
	.align		4
        /*000c*/ 	.byte	0x03, 0x1b
        /*000e*/ 	.short	0x00ff


	//----- nvinfo : EIATTR_EXTERNS
	.align		4
        /*0010*/ 	.byte	0x04, 0x0f
        /*0012*/ 	.short	(.L_10 - .L_9)


	//   ....[0]....
	.align		4
.L_9:
        /*0014*/ 	.word	index@(vprintf)


	//----- nvinfo : EIATTR_MERCURY_ISA_VERSION
	.align		4
.L_10:
        /*0018*/ 	.byte	0x03, 0x5f
        /*001a*/ 	.short	0x0101


	//----- nvinfo : EIATTR_VRC_CTA_INIT_COUNT
	.align		4
        /*001c*/ 	.byte	0x02, 0x4a
	.zero		1
	.zero		1


	//----- nvinfo : EIATTR_SYSCALL_OFFSETS
	.align		4
        /*0020*/ 	.byte	0x04, 0x46
        /*0022*/ 	.short	(.L_12 - .L_11)


	//   ....[0]....
.L_11:
        /*0024*/ 	.word	0x00000160


	//----- nvinfo : EIATTR_EXIT_INSTR_OFFSETS
	.align		4
.L_12:
        /*0028*/ 	.byte	0x04, 0x1c
        /*002a*/ 	.short	(.L_14 - .L_13)


	//   ....[0]....
.L_13:
        /*002c*/ 	.word	0x00000170


	//----- nvinfo : EIATTR_SW_WAR
	.align		4
.L_14:
        /*0030*/ 	.byte	0x04, 0x36
        /*0032*/ 	.short	(.L_16 - .L_15)
.L_15:
        /*0034*/ 	.word	0x00000008
.L_16:


//--------------------- .nv.callgraph             --------------------------
	.section	.nv.callgraph,"",@"SHT_CUDA_CALLGRAPH"
	.align	4
	.sectionentsize	8
	.align		4
        /*0000*/ 	.word	0x00000000
	.align		4
        /*0004*/ 	.word	0xffffffff
	.align		4
        /*0008*/ 	.word	index@(_Z8mykernelv)
	.align		4
        /*000c*/ 	.word	index@(vprintf)
	.align		4
        /*0010*/ 	.word	0x00000000
	.align		4
        /*0014*/ 	.word	0xfffffffe
	.align		4
        /*0018*/ 	.word	0x00000000
	.align		4
        /*001c*/ 	.word	0xfffffffd
	.align		4
        /*0020*/ 	.word	0x00000000
	.align		4
        /*0024*/ 	.word	0xfffffffc


//--------------------- .nv.constant4             --------------------------
	.section	.nv.constant4,"a",@progbits
	.align	8
	.align		8
.nv.constant4:
        /*0000*/ 	.dword	vprintf
	.align		8
        /*0008*/ 	.dword	$str


//--------------------- .text._Z8mykernelv        --------------------------
	.section	.text._Z8mykernelv,"ax",@progbits
	.align	128
        .global         _Z8mykernelv
        .type           _Z8mykernelv,@function
        .size           _Z8mykernelv,(.L_x_2 - _Z8mykernelv)
        .other          _Z8mykernelv,@"STO_CUDA_ENTRY STV_DEFAULT"
_Z8mykernelv:
.text._Z8mykernelv:
[----:B------:R-:W0:Y:S01]  /*0000*/  LDC R1, c[0x0][0x37c] ;  /* 0x0000df00ff017b82 */ /* 0x000e220000000800 */
[----:B------:R-:W1:Y:S01]  /*0010*/  S2R R8, SR_TID.X ;  /* 0x0000000000087919 */ /* 0x000e620000002100 */
[----:B------:R-:W2:Y:S01]  /*0020*/  LDCU UR5, c[0x0][0x2fc] ;  /* 0x00005f80ff0577ac */ /* 0x000ea20008000800 */
[----:B0-----:R-:W-:Y:S01]  /*0030*/  VIADD R1, R1, 0xfffffff0 ;  /* 0xfffffff001017836 */ /* 0x001fe20000000000 */
[----:B------:R-:W-:Y:S01]  /*0040*/  MOV R0, 0x0 ;  /* 0x0000000000007802 */ /* 0x000fe20000000f00 */
[----:B------:R-:W1:Y:S01]  /*0050*/  S2R R3, SR_CTAID.X ;  /* 0x0000000000037919 */ /* 0x000e620000002500 */
[----:B------:R-:W1:Y:S01]  /*0060*/  LDCU UR6, c[0x0][0x360] ;  /* 0x00006c00ff0677ac */ /* 0x000e620008000800 */
[----:B------:R-:W0:Y:S01]  /*0070*/  S2R R9, SR_VIRTUALSMID ;  /* 0x0000000000097919 */ /* 0x000e220000004300 */
[----:B------:R-:W3:Y:S01]  /*0080*/  LDCU UR4, c[0x0][0x2f8] ;  /* 0x00005f00ff0477ac */ /* 0x000ee20008000800 */
[----:B------:R-:W0:Y:S01]  /*0090*/  S2R R11, SR_LANEID ;  /* 0x00000000000b7919 */ /* 0x000e220000000000 */
[----:B------:R-:W4:Y:S02]  /*00a0*/  S2R R10, SR_VIRTID ;  /* 0x00000000000a7919 */ /* 0x000f240000000300 */
[----:B----4-:R-:W-:-:S04]  /*00b0*/  SHF.R.U32.HI R10, RZ, 0x8, R10 ;  /* 0x00000008ff0a7819 */ /* 0x010fc8000001160a */
[----:B------:R-:W-:Y:S02]  /*00c0*/  SGXT.U32 R10, R10, 0x7 ;  /* 0x000000070a0a781a */ /* 0x000fe40000000000 */
[----:B---3--:R-:W-:-:S05]  /*00d0*/  IADD3 R6, P0, PT, R1, UR4, RZ ;  /* 0x0000000401067c10 */ /* 0x008fca000ff1e0ff */
[----:B--2---:R-:W-:Y:S02]  /*00e0*/  IMAD.X R7, RZ, RZ, UR5, P0 ;  /* 0x00000005ff077e24 */ /* 0x004fe400080e06ff */
[----:B-1----:R-:W-:Y:S01]  /*00f0*/  IMAD R8, R3, UR6, R8 ;  /* 0x0000000603087c24 */ /* 0x002fe2000f8e0208 */
[----:B------:R-:W1:Y:S01]  /*0100*/  LDCU.64 UR6, c[0x4][0x8] ;  /* 0x01000100ff0677ac */ /* 0x000e620008000a00 */
[----:B------:R2:W3:Y:S03]  /*0110*/  LDC.64 R2, c[0x4][R0] ;  /* 0x0100000000027b82 */ /* 0x0004e60000000a00 */
[----:B0-----:R2:W-:Y:S01]  /*0120*/  STL.128 [R1], R8 ;  /* 0x0000000801007387 */ /* 0x0015e20000100c00 */
[----:B-1----:R-:W-:Y:S01]  /*0130*/  IMAD.U32 R4, RZ, RZ, UR6 ;  /* 0x00000006ff047e24 */ /* 0x002fe2000f8e00ff */
[----:B------:R-:W-:-:S07]  /*0140*/  MOV R5, UR7 ;  /* 0x0000000700057c02 */ /* 0x000fce0008000f00 */
[----:B------:R-:W-:-:S07]  /*0150*/  LEPC R20, `(.L_x_0) ;  /* 0x000000001014794e */ /* 0x000fce0000000000 */
[----:B--23--:R-:W-:Y:S05]  /*0160*/  CALL.ABS.NOINC R2 ;  /* 0x0000000002007343 */ /* 0x00cfea0003c00000 */
.L_x_0:
[----:B------:R-:W-:Y:S05]  /*0170*/  EXIT ;  /* 0x000000000000794d */ /* 0x000fea0003800000 */
.L_x_1:
[----:B------:R-:W-:-:S00]  /*0180*/  BRA `(.L_x_1) ;  /* 0xfffffffc00fc7947 */ /* 0x000fc0000383ffff */
[----:B------:R-:W-:-:S00]  /*0190*/  NOP ;  /* 0x0000000000007918 */ /* 0x000fc00000000000 */
        /* <DEDUP_REMOVED lines=14> */
.L_x_2:


//--------------------- .nv.global.init           --------------------------
	.section	.nv.global.init,"aw",@progbits
.nv.global.init:
	.type		$str,@object
	.size		$str,(.L_0 - $str)
$str:
        /*0000*/ 	.byte	0x54, 0x68, 0x72, 0x65, 0x61, 0x64, 0x20, 0x49, 0x44, 0x20, 0x3d, 0x20, 0x25, 0x64, 0x3b, 0x09
        /*0010*/ 	.byte	0x20, 0x53, 0x4d, 0x20, 0x49, 0x44, 0x20, 0x3d, 0x20, 0x25, 0x64, 0x3b, 0x09, 0x20, 0x57, 0x61
        /*0020*/ 	.byte	0x72, 0x70, 0x20, 0x49, 0x44, 0x20, 0x3d, 0x20, 0x25, 0x64, 0x3b, 0x09, 0x20, 0x57, 0x61, 0x72
        /*0030*/ 	.byte	0x70, 0x20, 0x6c, 0x61, 0x6e, 0x65, 0x20, 0x3d, 0x20, 0x25, 0x64, 0x0a, 0x00
.L_0:


//--------------------- .nv.shared.reserved.0     --------------------------
	.section	.nv.shared.reserved.0,"aw",@nobits
	.weak		__nv_reservedSMEM_offset_0_alias
	.size		__nv_reservedSMEM_offset_0_alias, 0, 64
	.other		__nv_reservedSMEM_offset_0_alias,@"STO_CUDA_RESERVED_SHARED STV_DEFAULT"
__nv_reservedSMEM_offset_0_alias:
	.zero		0
	.zero		64


//--------------------- .nv.constant0._Z8mykernelv --------------------------
	.section	.nv.constant0._Z8mykernelv,"a",@progbits
	.sectionflags	@""
	.align	4
.nv.constant0._Z8mykernelv:
	.zero		896


//--------------------- SYMBOLS --------------------------

	.type		.nv.reservedSmem.offset0,@object
	.size		.nv.reservedSmem.offset0,0x4
	.type		vprintf,@function
